//
// Generated by NVIDIA NVVM Compiler
//
// Compiler Build ID: CL-36424714
// Cuda compilation tools, release 13.0, V13.0.88
// Based on NVVM 20.0.0
//

.version 9.0
.target sm_100
.address_size 64

	// .globl	_Z14pi_part_kernelPdyi

.visible .entry _Z14pi_part_kernelPdyi(
	.param .u64 .ptr .align 1 _Z14pi_part_kernelPdyi_param_0,
	.param .u64 _Z14pi_part_kernelPdyi_param_1,
	.param .u32 _Z14pi_part_kernelPdyi_param_2
)
{
	.reg .pred 	%p<3>;
	.reg .b32 	%r<14>;
	.reg .b64 	%rd<10>;
	.reg .b64 	%fd<7>;

	ld.param.u64 	%rd3, [_Z14pi_part_kernelPdyi_param_0];
	ld.param.u64 	%rd4, [_Z14pi_part_kernelPdyi_param_1];
	ld.param.u32 	%r1, [_Z14pi_part_kernelPdyi_param_2];
	cvta.to.global.u64 	%rd1, %rd3;
	mov.u32 	%r2, %ctaid.x;
	mov.u32 	%r3, %ntid.x;
	mov.u32 	%r4, %tid.x;
	mad.lo.s32 	%r5, %r2, %r3, %r4;
	cvt.s64.s32 	%rd2, %r5;
	setp.le.u64 	%p1, %rd4, %rd2;
	@%p1 bra 	$L__BB0_4;
	and.b64  	%rd5, %rd2, 1;
	setp.eq.b64 	%p2, %rd5, 1;
	@%p2 bra 	$L__BB0_3;
	cvt.u32.u64 	%r10, %rd2;
	add.s32 	%r11, %r1, %r10;
	shl.b32 	%r12, %r11, 1;
	or.b32  	%r13, %r12, 1;
	cvt.rn.f64.s32 	%fd4, %r13;
	mov.f64 	%fd5, 0d4010000000000000;
	div.rn.f64 	%fd6, %fd5, %fd4;
	shl.b64 	%rd8, %rd2, 3;
	add.s64 	%rd9, %rd1, %rd8;
	st.global.f64 	[%rd9], %fd6;
	bra.uni 	$L__BB0_4;
$L__BB0_3:
	cvt.u32.u64 	%r6, %rd2;
	add.s32 	%r7, %r1, %r6;
	shl.b32 	%r8, %r7, 1;
	or.b32  	%r9, %r8, 1;
	cvt.rn.f64.s32 	%fd1, %r9;
	mov.f64 	%fd2, 0dC010000000000000;
	div.rn.f64 	%fd3, %fd2, %fd1;
	shl.b64 	%rd6, %rd2, 3;
	add.s64 	%rd7, %rd1, %rd6;
	st.global.f64 	[%rd7], %fd3;
$L__BB0_4:
	ret;

}


// ===== COMPILED SASS (sm_100) =====

	.target	sm_100

	.elftype	@"ET_EXEC"


//--------------------- .note.nv.tkinfo           --------------------------
	.section	.note.nv.tkinfo,"",@"SHT_NOTE"
	.sectionflags	@"SHF_NOTE_NV_TKINFO"
	.tkinfo
        /*0018*/ 	.word	0x00000002
        /*0030*/ 	.string	""
        /*0030*/ 	.string	"ptxas"
        /*0030*/ 	.string	"Cuda compilation tools, release 13.0, V13.0.88"
        /*0030*/ 	.string	"Build cuda_13.0.r13.0/compiler.36424714_0"
        /*0030*/ 	.string	"-arch sm_100 -m 64 "



//--------------------- .note.nv.cuinfo           --------------------------
	.section	.note.nv.cuinfo,"",@"SHT_NOTE"
	.sectionflags	@"SHF_NOTE_NV_CUINFO"
        /*0018*/ 	.short	0x0002
        /*001a*/ 	.short	0x0064
        /*001c*/ 	.short	0x0082
	.zero		2


//--------------------- .nv.info                  --------------------------
	.section	.nv.info,"",@"SHT_CUDA_INFO"
	.align	4


	//----- nvinfo : EIATTR_REGCOUNT
	.align		4
        /*0000*/ 	.byte	0x04, 0x2f
        /*0002*/ 	.short	(.L_1 - .L_0)
	.align		4
.L_0:
        /*0004*/ 	.word	index@(_Z14pi_part_kernelPdyi)
        /*0008*/ 	.word	0x0000001a


	//----- nvinfo : EIATTR_FRAME_SIZE
	.align		4
.L_1:
        /*000c*/ 	.byte	0x04, 0x11
        /*000e*/ 	.short	(.L_3 - .L_2)
	.align		4
.L_2:
        /*0010*/ 	.word	index@($__internal_0_$__cuda_sm20_div_rn_f64_full)
        /*0014*/ 	.word	0x00000000


	//----- nvinfo : EIATTR_FRAME_SIZE
	.align		4
.L_3:
        /*0018*/ 	.byte	0x04, 0x11
        /*001a*/ 	.short	(.L_5 - .L_4)
	.align		4
.L_4:
        /*001c*/ 	.word	index@(_Z14pi_part_kernelPdyi)
        /*0020*/ 	.word	0x00000000


	//----- nvinfo : EIATTR_MIN_STACK_SIZE
	.align		4
.L_5:
        /*0024*/ 	.byte	0x04, 0x12
        /*0026*/ 	.short	(.L_7 - .L_6)
	.align		4
.L_6:
        /*0028*/ 	.word	index@(_Z14pi_part_kernelPdyi)
        /*002c*/ 	.word	0x00000000
.L_7:


//--------------------- .nv.compat                --------------------------
	.section	.nv.compat,"",@"SHT_CUDA_COMPAT_INFO"
	.align	4
        /*0000*/ 	.byte	0x02, 0x09, 0x00, 0x00, 0x02, 0x02, 0x01, 0x00, 0x02, 0x05, 0x05, 0x00, 0x03, 0x07, 0x01, 0x01
        /*0010*/ 	.byte	0x02, 0x03, 0x00, 0x00, 0x02, 0x06, 0x01, 0x00, 0x04, 0x0b, 0x08, 0x00, 0x01, 0x00, 0x00, 0x00
        /*0020*/ 	.byte	0x00, 0x00, 0x00, 0x00


//--------------------- .nv.info._Z14pi_part_kernelPdyi --------------------------
	.section	.nv.info._Z14pi_part_kernelPdyi,"",@"SHT_CUDA_INFO"
	.sectionflags	@""
	.align	4


	//----- nvinfo : EIATTR_CUDA_API_VERSION
	.align		4
        /*0000*/ 	.byte	0x04, 0x37
        /*0002*/ 	.short	(.L_9 - .L_8)
.L_8:
        /*0004*/ 	.word	0x00000082


	//----- nvinfo : EIATTR_KPARAM_INFO
	.align		4
.L_9:
        /*0008*/ 	.byte	0x04, 0x17
        /*000a*/ 	.short	(.L_11 - .L_10)
.L_10:
        /*000c*/ 	.word	0x00000000
        /*0010*/ 	.short	0x0002
        /*0012*/ 	.short	0x0010
        /*0014*/ 	.byte	0x00, 0xf0, 0x11, 0x00


	//----- nvinfo : EIATTR_KPARAM_INFO
	.align		4
.L_11:
        /*0018*/ 	.byte	0x04, 0x17
        /*001a*/ 	.short	(.L_13 - .L_12)
.L_12:
        /*001c*/ 	.word	0x00000000
        /*0020*/ 	.short	0x0001
        /*0022*/ 	.short	0x0008
        /*0024*/ 	.byte	0x00, 0xf0, 0x21, 0x00


	//----- nvinfo : EIATTR_KPARAM_INFO
	.align		4
.L_13:
        /*0028*/ 	.byte	0x04, 0x17
        /*002a*/ 	.short	(.L_15 - .L_14)
.L_14:
        /*002c*/ 	.word	0x00000000
        /*0030*/ 	.short	0x0000
        /*0032*/ 	.short	0x0000
        /*0034*/ 	.byte	0x00, 0xf5, 0x21, 0x00


	//----- nvinfo : EIATTR_SPARSE_MMA_MASK
	.align		4
.L_15:
        /*0038*/ 	.byte	0x03, 0x50
        /*003a*/ 	.short	0x0000


	//----- nvinfo : EIATTR_MAXREG_COUNT
	.align		4
        /*003c*/ 	.byte	0x03, 0x1b
        /*003e*/ 	.short	0x00ff


	//----- nvinfo : EIATTR_MERCURY_ISA_VERSION
	.align		4
        /*0040*/ 	.byte	0x03, 0x5f
        /*0042*/ 	.short	0x0101


	//----- nvinfo : EIATTR_VRC_CTA_INIT_COUNT
	.align		4
        /*0044*/ 	.byte	0x02, 0x4a
	.zero		1
	.zero		1


	//----- nvinfo : EIATTR_EXIT_INSTR_OFFSETS
	.align		4
        /*0048*/ 	.byte	0x04, 0x1c
        /*004a*/ 	.short	(.L_17 - .L_16)


	//   ....[0]....
.L_16:
        /*004c*/ 	.word	0x00000090


	//   ....[1]....
        /*0050*/ 	.word	0x000002e0


	//   ....[2]....
        /*0054*/ 	.word	0x000004b0


	//----- nvinfo : EIATTR_CRS_STACK_SIZE
	.align		4
.L_17:
        /*0058*/ 	.byte	0x04, 0x1e
        /*005a*/ 	.short	(.L_19 - .L_18)
.L_18:
        /*005c*/ 	.word	0x00000000


	//----- nvinfo : EIATTR_CBANK_PARAM_SIZE
	.align		4
.L_19:
        /*0060*/ 	.byte	0x03, 0x19
        /*0062*/ 	.short	0x0014


	//----- nvinfo : EIATTR_PARAM_CBANK
	.align		4
        /*0064*/ 	.byte	0x04, 0x0a
        /*0066*/ 	.short	(.L_21 - .L_20)
	.align		4
.L_20:
        /*0068*/ 	.word	index@(.nv.constant0._Z14pi_part_kernelPdyi)
        /*006c*/ 	.short	0x0380
        /*006e*/ 	.short	0x0014


	//----- nvinfo : EIATTR_SW_WAR
	.align		4
.L_21:
        /*0070*/ 	.byte	0x04, 0x36
        /*0072*/ 	.short	(.L_23 - .L_22)
.L_22:
        /*0074*/ 	.word	0x00000008
.L_23:


//--------------------- .nv.callgraph             --------------------------
	.section	.nv.callgraph,"",@"SHT_CUDA_CALLGRAPH"
	.align	4
	.sectionentsize	8
	.align		4
        /*0000*/ 	.word	0x00000000
	.align		4
        /*0004*/ 	.word	0xffffffff
	.align		4
        /*0008*/ 	.word	0x00000000
	.align		4
        /*000c*/ 	.word	0xfffffffe
	.align		4
        /*0010*/ 	.word	0x00000000
	.align		4
        /*0014*/ 	.word	0xfffffffd
	.align		4
        /*0018*/ 	.word	0x00000000
	.align		4
        /*001c*/ 	.word	0xfffffffc


//--------------------- .text._Z14pi_part_kernelPdyi --------------------------
	.section	.text._Z14pi_part_kernelPdyi,"ax",@progbits
	.align	128
        .global         _Z14pi_part_kernelPdyi
        .type           _Z14pi_part_kernelPdyi,@function
        .size           _Z14pi_part_kernelPdyi,(.L_x_11 - _Z14pi_part_kernelPdyi)
        .other          _Z14pi_part_kernelPdyi,@"STO_CUDA_ENTRY STV_DEFAULT"
_Z14pi_part_kernelPdyi:
.text._Z14pi_part_kernelPdyi:
[----:B------:R-:W-:Y:S01]  /*0000*/  LDC R1, c[0x0][0x37c] ;  /* 0x0000df00ff017b82 */ /* 0x000fe20000000800 */
[----:B------:R-:W0:Y:S07]  /*0010*/  S2R R3, SR_TID.X ;  /* 0x0000000000037919 */ /* 0x000e2e0000002100 */
[----:B------:R-:W0:Y:S01]  /*0020*/  S2UR UR4, SR_CTAID.X ;  /* 0x00000000000479c3 */ /* 0x000e220000002500 */
[----:B------:R-:W1:Y:S07]  /*0030*/  LDCU.64 UR6, c[0x0][0x388] ;  /* 0x00007100ff0677ac */ /* 0x000e6e0008000a00 */
[----:B------:R-:W0:Y:S02]  /*0040*/  LDC R0, c[0x0][0x360] ;  /* 0x0000d800ff007b82 */ /* 0x000e240000000800 */
[----:B0-----:R-:W-:-:S05]  /*0050*/  IMAD R0, R0, UR4, R3 ;  /* 0x0000000400007c24 */ /* 0x001fca000f8e0203 */
[----:B-1----:R-:W-:Y:S02]  /*0060*/  ISETP.GE.U32.AND P0, PT, R0, UR6, PT ;  /* 0x0000000600007c0c */ /* 0x002fe4000bf06070 */
[----:B------:R-:W-:-:S04]  /*0070*/  SHF.R.S32.HI R11, RZ, 0x1f, R0 ;  /* 0x0000001fff0b7819 */ /* 0x000fc80000011400 */
[----:B------:R-:W-:-:S13]  /*0080*/  ISETP.GE.U32.AND.EX P0, PT, R11, UR7, PT, P0 ;  /* 0x000000070b007c0c */ /* 0x000fda000bf06100 */
[----:B------:R-:W-:Y:S05]  /*0090*/  @P0 EXIT ;  /* 0x000000000000094d */ /* 0x000fea0003800000 */
[----:B------:R-:W-:Y:S01]  /*00a0*/  LOP3.LUT R2, R0, 0x1, RZ, 0xc0, !PT ;  /* 0x0000000100027812 */ /* 0x000fe200078ec0ff */
[----:B------:R-:W0:Y:S03]  /*00b0*/  LDCU.64 UR6, c[0x0][0x358] ;  /* 0x00006b00ff0677ac */ /* 0x000e260008000a00 */
[----:B------:R-:W-:Y:S01]  /*00c0*/  ISETP.NE.U32.AND P0, PT, R2, 0x1, PT ;  /* 0x000000010200780c */ /* 0x000fe20003f05070 */
[----:B------:R-:W-:-:S03]  /*00d0*/  UMOV UR4, URZ ;  /* 0x000000ff00047c82 */ /* 0x000fc60008000000 */
[----:B------:R-:W-:-:S13]  /*00e0*/  ISETP.NE.U32.AND.EX P0, PT, RZ, RZ, PT, P0 ;  /* 0x000000ffff00720c */ /* 0x000fda0003f05100 */
[----:B0-----:R-:W-:Y:S05]  /*00f0*/  @!P0 BRA `(.L_x_0) ;  /* 0x00000000007c8947 */ /* 0x001fea0003800000 */
[----:B------:R-:W0:Y:S01]  /*0100*/  LDCU UR5, c[0x0][0x390] ;  /* 0x00007200ff0577ac */ /* 0x000e220008000800 */
[----:B------:R-:W-:Y:S01]  /*0110*/  BSSY.RECONVERGENT B0, `(.L_x_1) ;  /* 0x0000018000007945 */ /* 0x000fe20003800200 */
[----:B0-----:R-:W-:-:S05]  /*0120*/  VIADD R2, R0, UR5 ;  /* 0x0000000500027c36 */ /* 0x001fca0008000000 */
[----:B------:R-:W-:Y:S01]  /*0130*/  LEA R4, R2, 0x1, 0x1 ;  /* 0x0000000102047811 */ /* 0x000fe200078e08ff */
[----:B------:R-:W-:-:S05]  /*0140*/  IMAD.MOV.U32 R2, RZ, RZ, 0x1 ;  /* 0x00000001ff027424 */ /* 0x000fca00078e00ff */
[----:B------:R-:W0:Y:S08]  /*0150*/  I2F.F64 R4, R4 ;  /* 0x0000000400047312 */ /* 0x000e300000201c00 */
[----:B0-----:R-:W0:Y:S02]  /*0160*/  MUFU.RCP64H R3, R5 ;  /* 0x0000000500037308 */ /* 0x001e240000001800 */
[----:B0-----:R-:W-:-:S08]  /*0170*/  DFMA R6, -R4, R2, 1 ;  /* 0x3ff000000406742b */ /* 0x001fd00000000102 */
[----:B------:R-:W-:-:S08]  /*0180*/  DFMA R6, R6, R6, R6 ;  /* 0x000000060606722b */ /* 0x000fd00000000006 */
[----:B------:R-:W-:-:S08]  /*0190*/  DFMA R6, R2, R6, R2 ;  /* 0x000000060206722b */ /* 0x000fd00000000002 */
[----:B------:R-:W-:-:S08]  /*01a0*/  DFMA R2, -R4, R6, 1 ;  /* 0x3ff000000402742b */ /* 0x000fd00000000106 */
[----:B------:R-:W-:-:S08]  /*01b0*/  DFMA R2, R6, R2, R6 ;  /* 0x000000020602722b */ /* 0x000fd00000000006 */
[----:B------:R-:W-:-:S08]  /*01c0*/  DMUL R6, R2, 4 ;  /* 0x4010000002067828 */ /* 0x000fd00000000000 */
[----:B------:R-:W-:-:S08]  /*01d0*/  DFMA R8, -R4, R6, 4 ;  /* 0x401000000408742b */ /* 0x000fd00000000106 */
[----:B------:R-:W-:-:S10]  /*01e0*/  DFMA R2, R2, R8, R6 ;  /* 0x000000080202722b */ /* 0x000fd40000000006 */
[----:B------:R-:W-:-:S05]  /*01f0*/  FFMA R6, RZ, R5, R3 ;  /* 0x00000005ff067223 */ /* 0x000fca0000000003 */
[----:B------:R-:W-:-:S13]  /*0200*/  FSETP.GT.AND P0, PT, |R6|, 1.469367938527859385e-39, PT ;  /* 0x001000000600780b */ /* 0x000fda0003f04200 */
[----:B------:R-:W-:Y:S05]  /*0210*/  @P0 BRA `(.L_x_2) ;  /* 0x00000000001c0947 */ /* 0x000fea0003800000 */
[----:B------:R-:W-:Y:S01]  /*0220*/  IMAD.MOV.U32 R6, RZ, RZ, R4 ;  /* 0x000000ffff067224 */ /* 0x000fe200078e0004 */
[----:B------:R-:W-:Y:S01]  /*0230*/  MOV R10, 0x270 ;  /* 0x00000270000a7802 */ /* 0x000fe20000000f00 */
[----:B------:R-:W-:Y:S02]  /*0240*/  IMAD.MOV.U32 R7, RZ, RZ, R5 ;  /* 0x000000ffff077224 */ /* 0x000fe400078e0005 */
[----:B------:R-:W-:-:S07]  /*0250*/  IMAD.MOV.U32 R9, RZ, RZ, 0x40100000 ;  /* 0x40100000ff097424 */ /* 0x000fce00078e00ff */
[----:B------:R-:W-:Y:S05]  /*0260*/  CALL.REL.NOINC `($__internal_0_$__cuda_sm20_div_rn_f64_full) ;  /* 0x0000000000947944 */ /* 0x000fea0003c00000 */
[----:B------:R-:W-:Y:S02]  /*0270*/  IMAD.MOV.U32 R2, RZ, RZ, R12 ;  /* 0x000000ffff027224 */ /* 0x000fe400078e000c */
[----:B------:R-:W-:-:S07]  /*0280*/  IMAD.MOV.U32 R3, RZ, RZ, R13 ;  /* 0x000000ffff037224 */ /* 0x000fce00078e000d */
.L_x_2:
[----:B------:R-:W-:Y:S05]  /*0290*/  BSYNC.RECONVERGENT B0 ;  /* 0x0000000000007941 */ /* 0x000fea0003800200 */
.L_x_1:
[----:B------:R-:W0:Y:S02]  /*02a0*/  LDCU.64 UR8, c[0x0][0x380] ;  /* 0x00007000ff0877ac */ /* 0x000e240008000a00 */
[----:B0-----:R-:W-:-:S04]  /*02b0*/  LEA R4, P0, R0, UR8, 0x3 ;  /* 0x0000000800047c11 */ /* 0x001fc8000f8018ff */
[----:B------:R-:W-:-:S05]  /*02c0*/  LEA.HI.X R5, R0, UR9, R11, 0x3, P0 ;  /* 0x0000000900057c11 */ /* 0x000fca00080f1c0b */
[----:B------:R-:W-:Y:S01]  /*02d0*/  STG.E.64 desc[UR6][R4.64], R2 ;  /* 0x0000000204007986 */ /* 0x000fe2000c101b06 */
[----:B------:R-:W-:Y:S05]  /*02e0*/  EXIT ;  /* 0x000000000000794d */ /* 0x000fea0003800000 */
.L_x_0:
        /* <DEDUP_REMOVED lines=12> */
[----:B------:R-:W-:-:S08]  /*03b0*/  DMUL R2, R8, -4 ;  /* 0xc010000008027828 */ /* 0x000fd00000000000 */
[----:B------:R-:W-:-:S08]  /*03c0*/  DFMA R4, -R6, R2, -4 ;  /* 0xc01000000604742b */ /* 0x000fd00000000102 */
[----:B------:R-:W-:-:S10]  /*03d0*/  DFMA R2, R8, R4, R2 ;  /* 0x000000040802722b */ /* 0x000fd40000000002 */
[----:B------:R-:W-:-:S05]  /*03e0*/  FFMA R4, RZ, R7, R3 ;  /* 0x00000007ff047223 */ /* 0x000fca0000000003 */
[----:B------:R-:W-:-:S13]  /*03f0*/  FSETP.GT.AND P0, PT, |R4|, 1.469367938527859385e-39, PT ;  /* 0x001000000400780b */ /* 0x000fda0003f04200 */
[----:B------:R-:W-:Y:S05]  /*0400*/  @P0 BRA `(.L_x_4) ;  /* 0x0000000000140947 */ /* 0x000fea0003800000 */
[----:B------:R-:W-:Y:S01]  /*0410*/  IMAD.MOV.U32 R9, RZ, RZ, -0x3ff00000 ;  /* 0xc0100000ff097424 */ /* 0x000fe200078e00ff */
[----:B------:R-:W-:-:S07]  /*0420*/  MOV R10, 0x440 ;  /* 0x00000440000a7802 */ /* 0x000fce0000000f00 */
[----:B------:R-:W-:Y:S05]  /*0430*/  CALL.REL.NOINC `($__internal_0_$__cuda_sm20_div_rn_f64_full) ;  /* 0x0000000000207944 */ /* 0x000fea0003c00000 */
[----:B------:R-:W-:Y:S02]  /*0440*/  IMAD.MOV.U32 R2, RZ, RZ, R12 ;  /* 0x000000ffff027224 */ /* 0x000fe400078e000c */
[----:B------:R-:W-:-:S07]  /*0450*/  IMAD.MOV.U32 R3, RZ, RZ, R13 ;  /* 0x000000ffff037224 */ /* 0x000fce00078e000d */
.L_x_4:
[----:B------:R-:W-:Y:S05]  /*0460*/  BSYNC.RECONVERGENT B0 ;  /* 0x0000000000007941 */ /* 0x000fea0003800200 */
.L_x_3:
[----:B------:R-:W0:Y:S02]  /*0470*/  LDCU.64 UR8, c[0x0][0x380] ;  /* 0x00007000ff0877ac */ /* 0x000e240008000a00 */
[----:B0-----:R-:W-:-:S04]  /*0480*/  LEA R4, P0, R0, UR8, 0x3 ;  /* 0x0000000800047c11 */ /* 0x001fc8000f8018ff */
[----:B------:R-:W-:-:S05]  /*0490*/  LEA.HI.X R5, R0, UR9, R11, 0x3, P0 ;  /* 0x0000000900057c11 */ /* 0x000fca00080f1c0b */
[----:B------:R-:W-:Y:S01]  /*04a0*/  STG.E.64 desc[UR6][R4.64], R2 ;  /* 0x0000000204007986 */ /* 0x000fe2000c101b06 */
[----:B------:R-:W-:Y:S05]  /*04b0*/  EXIT ;  /* 0x000000000000794d */ /* 0x000fea0003800000 */
        .weak           $__internal_0_$__cuda_sm20_div_rn_f64_full
        .type           $__internal_0_$__cuda_sm20_div_rn_f64_full,@function
        .size           $__internal_0_$__cuda_sm20_div_rn_f64_full,(.L_x_11 - $__internal_0_$__cuda_sm20_div_rn_f64_full)
$__internal_0_$__cuda_sm20_div_rn_f64_full:
[C---:B------:R-:W-:Y:S01]  /*04c0*/  FSETP.GEU.AND P0, PT, |R7|.reuse, 1.469367938527859385e-39, PT ;  /* 0x001000000700780b */ /* 0x040fe20003f0e200 */
[----:B------:R-:W-:Y:S01]  /*04d0*/  IMAD.MOV.U32 R16, RZ, RZ, 0x1 ;  /* 0x00000001ff107424 */ /* 0x000fe200078e00ff */
[----:B------:R-:W-:Y:S01]  /*04e0*/  LOP3.LUT R4, R7, 0x800fffff, RZ, 0xc0, !PT ;  /* 0x800fffff07047812 */ /* 0x000fe200078ec0ff */
[----:B------:R-:W-:Y:S01]  /*04f0*/  IMAD.U32 R8, RZ, RZ, UR4 ;  /* 0x00000004ff087e24 */ /* 0x000fe2000f8e00ff */
[C---:B------:R-:W-:Y:S01]  /*0500*/  FSETP.GEU.AND P2, PT, |R9|.reuse, 1.469367938527859385e-39, PT ;  /* 0x001000000900780b */ /* 0x040fe20003f4e200 */
[----:B------:R-:W-:Y:S01]  /*0510*/  BSSY.RECONVERGENT B1, `(.L_x_5) ;  /* 0x0000054000017945 */ /* 0x000fe20003800200 */
[----:B------:R-:W-:Y:S01]  /*0520*/  LOP3.LUT R5, R4, 0x3ff00000, RZ, 0xfc, !PT ;  /* 0x3ff0000004057812 */ /* 0x000fe200078efcff */
[----:B------:R-:W-:Y:S01]  /*0530*/  IMAD.MOV.U32 R4, RZ, RZ, R6 ;  /* 0x000000ffff047224 */ /* 0x000fe200078e0006 */
[----:B------:R-:W-:Y:S02]  /*0540*/  LOP3.LUT R12, R9, 0x7ff00000, RZ, 0xc0, !PT ;  /* 0x7ff00000090c7812 */ /* 0x000fe400078ec0ff */
[----:B------:R-:W-:-:S03]  /*0550*/  LOP3.LUT R15, R7, 0x7ff00000, RZ, 0xc0, !PT ;  /* 0x7ff00000070f7812 */ /* 0x000fc600078ec0ff */
[----:B------:R-:W-:Y:S01]  /*0560*/  @!P0 DMUL R4, R6, 8.98846567431157953865e+307 ;  /* 0x7fe0000006048828 */ /* 0x000fe20000000000 */
[----:B------:R-:W-:-:S03]  /*0570*/  ISETP.GE.U32.AND P1, PT, R12, R15, PT ;  /* 0x0000000f0c00720c */ /* 0x000fc60003f26070 */
[----:B------:R-:W-:Y:S01]  /*0580*/  @!P2 LOP3.LUT R13, R7, 0x7ff00000, RZ, 0xc0, !PT ;  /* 0x7ff00000070da812 */ /* 0x000fe200078ec0ff */
[----:B------:R-:W-:Y:S01]  /*0590*/  @!P2 IMAD.MOV.U32 R18, RZ, RZ, RZ ;  /* 0x000000ffff12a224 */ /* 0x000fe200078e00ff */
[----:B------:R-:W0:Y:S02]  /*05a0*/  MUFU.RCP64H R17, R5 ;  /* 0x0000000500117308 */ /* 0x000e240000001800 */
[----:B------:R-:W-:Y:S01]  /*05b0*/  @!P2 ISETP.GE.U32.AND P3, PT, R12, R13, PT ;  /* 0x0000000d0c00a20c */ /* 0x000fe20003f66070 */
[----:B------:R-:W-:-:S05]  /*05c0*/  IMAD.MOV.U32 R13, RZ, RZ, 0x1ca00000 ;  /* 0x1ca00000ff0d7424 */ /* 0x000fca00078e00ff */
[----:B------:R-:W-:-:S04]  /*05d0*/  @!P2 SEL R19, R13, 0x63400000, !P3 ;  /* 0x634000000d13a807 */ /* 0x000fc80005800000 */
[----:B------:R-:W-:-:S04]  /*05e0*/  @!P2 LOP3.LUT R19, R19, 0x80000000, R9, 0xf8, !PT ;  /* 0x800000001313a812 */ /* 0x000fc800078ef809 */
[----:B------:R-:W-:Y:S01]  /*05f0*/  @!P2 LOP3.LUT R19, R19, 0x100000, RZ, 0xfc, !PT ;  /* 0x001000001313a812 */ /* 0x000fe200078efcff */
[----:B0-----:R-:W-:-:S08]  /*0600*/  DFMA R2, R16, -R4, 1 ;  /* 0x3ff000001002742b */ /* 0x001fd00000000804 */
[----:B------:R-:W-:-:S08]  /*0610*/  DFMA R2, R2, R2, R2 ;  /* 0x000000020202722b */ /* 0x000fd00000000002 */
[----:B------:R-:W-:Y:S01]  /*0620*/  DFMA R16, R16, R2, R16 ;  /* 0x000000021010722b */ /* 0x000fe20000000010 */
[----:B------:R-:W-:Y:S01]  /*0630*/  SEL R3, R13, 0x63400000, !P1 ;  /* 0x634000000d037807 */ /* 0x000fe20004800000 */
[----:B------:R-:W-:-:S03]  /*0640*/  IMAD.MOV.U32 R2, RZ, RZ, R8 ;  /* 0x000000ffff027224 */ /* 0x000fc600078e0008 */
[----:B------:R-:W-:-:S03]  /*0650*/  LOP3.LUT R3, R3, 0x800fffff, R9, 0xf8, !PT ;  /* 0x800fffff03037812 */ /* 0x000fc600078ef809 */
[----:B------:R-:W-:-:S03]  /*0660*/  DFMA R20, R16, -R4, 1 ;  /* 0x3ff000001014742b */ /* 0x000fc60000000804 */
[----:B------:R-:W-:-:S05]  /*0670*/  @!P2 DFMA R2, R2, 2, -R18 ;  /* 0x400000000202a82b */ /* 0x000fca0000000812 */
[----:B------:R-:W-:Y:S01]  /*0680*/  DFMA R16, R16, R20, R16 ;  /* 0x000000141010722b */ /* 0x000fe20000000010 */
[----:B------:R-:W-:Y:S02]  /*0690*/  IMAD.MOV.U32 R21, RZ, RZ, R12 ;  /* 0x000000ffff157224 */ /* 0x000fe400078e000c */
[----:B------:R-:W-:Y:S01]  /*06a0*/  IMAD.MOV.U32 R20, RZ, RZ, R15 ;  /* 0x000000ffff147224 */ /* 0x000fe200078e000f */
[----:B------:R-:W-:Y:S02]  /*06b0*/  @!P0 LOP3.LUT R20, R5, 0x7ff00000, RZ, 0xc0, !PT ;  /* 0x7ff0000005148812 */ /* 0x000fe400078ec0ff */
[----:B------:R-:W-:Y:S02]  /*06c0*/  @!P2 LOP3.LUT R21, R3, 0x7ff00000, RZ, 0xc0, !PT ;  /* 0x7ff000000315a812 */ /* 0x000fe400078ec0ff */
[----:B------:R-:W-:Y:S01]  /*06d0*/  DMUL R18, R16, R2 ;  /* 0x0000000210127228 */ /* 0x000fe20000000000 */
[----:B------:R-:W-:Y:S02]  /*06e0*/  VIADD R23, R20, 0xffffffff ;  /* 0xffffffff14177836 */ /* 0x000fe40000000000 */
[----:B------:R-:W-:-:S05]  /*06f0*/  VIADD R22, R21, 0xffffffff ;  /* 0xffffffff15167836 */ /* 0x000fca0000000000 */
[----:B------:R-:W-:Y:S01]  /*0700*/  DFMA R14, R18, -R4, R2 ;  /* 0x80000004120e722b */ /* 0x000fe20000000002 */
[----:B------:R-:W-:-:S04]  /*0710*/  ISETP.GT.U32.AND P0, PT, R22, 0x7feffffe, PT ;  /* 0x7feffffe1600780c */ /* 0x000fc80003f04070 */
[----:B------:R-:W-:-:S03]  /*0720*/  ISETP.GT.U32.OR P0, PT, R23, 0x7feffffe, P0 ;  /* 0x7feffffe1700780c */ /* 0x000fc60000704470 */
[----:B------:R-:W-:-:S10]  /*0730*/  DFMA R14, R16, R14, R18 ;  /* 0x0000000e100e722b */ /* 0x000fd40000000012 */
[----:B------:R-:W-:Y:S05]  /*0740*/  @P0 BRA `(.L_x_6) ;  /* 0x00000000006c0947 */ /* 0x000fea0003800000 */
[----:B------:R-:W-:-:S04]  /*0750*/  LOP3.LUT R9, R7, 0x7ff00000, RZ, 0xc0, !PT ;  /* 0x7ff0000007097812 */ /* 0x000fc800078ec0ff */
[CC--:B------:R-:W-:Y:S02]  /*0760*/  VIADDMNMX R8, R12.reuse, -R9.reuse, 0xb9600000, !PT ;  /* 0xb96000000c087446 */ /* 0x0c0fe40007800909 */
[----:B------:R-:W-:Y:S02]  /*0770*/  ISETP.GE.U32.AND P0, PT, R12, R9, PT ;  /* 0x000000090c00720c */ /* 0x000fe40003f06070 */
[----:B------:R-:W-:Y:S02]  /*0780*/  VIMNMX R8, PT, PT, R8, 0x46a00000, PT ;  /* 0x46a0000008087848 */ /* 0x000fe40003fe0100 */
[----:B------:R-:W-:-:S05]  /*0790*/  SEL R13, R13, 0x63400000, !P0 ;  /* 0x634000000d0d7807 */ /* 0x000fca0004000000 */
[----:B------:R-:W-:Y:S02]  /*07a0*/  IMAD.IADD R16, R8, 0x1, -R13 ;  /* 0x0000000108107824 */ /* 0x000fe400078e0a0d */
[----:B------:R-:W-:Y:S02]  /*07b0*/  IMAD.MOV.U32 R8, RZ, RZ, RZ ;  /* 0x000000ffff087224 */ /* 0x000fe400078e00ff */
[----:B------:R-:W-:-:S06]  /*07c0*/  VIADD R9, R16, 0x7fe00000 ;  /* 0x7fe0000010097836 */ /* 0x000fcc0000000000 */
[----:B------:R-:W-:-:S10]  /*07d0*/  DMUL R12, R14, R8 ;  /* 0x000000080e0c7228 */ /* 0x000fd40000000000 */
[----:B------:R-:W-:-:S13]  /*07e0*/  FSETP.GTU.AND P0, PT, |R13|, 1.469367938527859385e-39, PT ;  /* 0x001000000d00780b */ /* 0x000fda0003f0c200 */
[----:B------:R-:W-:Y:S05]  /*07f0*/  @P0 BRA `(.L_x_7) ;  /* 0x0000000000940947 */ /* 0x000fea0003800000 */
[----:B------:R-:W-:Y:S01]  /*0800*/  DFMA R2, R14, -R4, R2 ;  /* 0x800000040e02722b */ /* 0x000fe20000000002 */
[----:B------:R-:W-:-:S09]  /*0810*/  IMAD.MOV.U32 R8, RZ, RZ, RZ ;  /* 0x000000ffff087224 */ /* 0x000fd200078e00ff */
[C---:B------:R-:W-:Y:S02]  /*0820*/  FSETP.NEU.AND P0, PT, R3.reuse, RZ, PT ;  /* 0x000000ff0300720b */ /* 0x040fe40003f0d000 */
[----:B------:R-:W-:-:S04]  /*0830*/  LOP3.LUT R7, R3, 0x80000000, R7, 0x48, !PT ;  /* 0x8000000003077812 */ /* 0x000fc800078e4807 */
[----:B------:R-:W-:-:S07]  /*0840*/  LOP3.LUT R9, R7, R9, RZ, 0xfc, !PT ;  /* 0x0000000907097212 */ /* 0x000fce00078efcff */
[----:B------:R-:W-:Y:S05]  /*0850*/  @!P0 BRA `(.L_x_7) ;  /* 0x00000000007c8947 */ /* 0x000fea0003800000 */
[----:B------:R-:W-:Y:S01]  /*0860*/  IMAD.MOV R3, RZ, RZ, -R16 ;  /* 0x000000ffff037224 */ /* 0x000fe200078e0a10 */
[----:B------:R-:W-:Y:S01]  /*0870*/  DMUL.RP R8, R14, R8 ;  /* 0x000000080e087228 */ /* 0x000fe20000008000 */
[----:B------:R-:W-:-:S06]  /*0880*/  IMAD.MOV.U32 R2, RZ, RZ, RZ ;  /* 0x000000ffff027224 */ /* 0x000fcc00078e00ff */
[----:B------:R-:W-:-:S03]  /*0890*/  DFMA R2, R12, -R2, R14 ;  /* 0x800000020c02722b */ /* 0x000fc6000000000e */
[----:B------:R-:W-:-:S03]  /*08a0*/  LOP3.LUT R7, R9, R7, RZ, 0x3c, !PT ;  /* 0x0000000709077212 */ /* 0x000fc600078e3cff */
[----:B------:R-:W-:-:S04]  /*08b0*/  IADD3 R2, PT, PT, -R16, -0x43300000, RZ ;  /* 0xbcd0000010027810 */ /* 0x000fc80007ffe1ff */
[----:B------:R-:W-:-:S04]  /*08c0*/  FSETP.NEU.AND P0, PT, |R3|, R2, PT ;  /* 0x000000020300720b */ /* 0x000fc80003f0d200 */
[----:B------:R-:W-:Y:S02]  /*08d0*/  FSEL R12, R8, R12, !P0 ;  /* 0x0000000c080c7208 */ /* 0x000fe40004000000 */
[----:B------:R-:W-:Y:S01]  /*08e0*/  FSEL R13, R7, R13, !P0 ;  /* 0x0000000d070d7208 */ /* 0x000fe20004000000 */
[----:B------:R-:W-:Y:S06]  /*08f0*/  BRA `(.L_x_7) ;  /* 0x0000000000547947 */ /* 0x000fec0003800000 */
.L_x_6:
[----:B------:R-:W-:-:S14]  /*0900*/  DSETP.NAN.AND P0, PT, R8, R8, PT ;  /* 0x000000080800722a */ /* 0x000fdc0003f08000 */
[----:B------:R-:W-:Y:S05]  /*0910*/  @P0 BRA `(.L_x_8) ;  /* 0x0000000000440947 */ /* 0x000fea0003800000 */
[----:B------:R-:W-:-:S14]  /*0920*/  DSETP.NAN.AND P0, PT, R6, R6, PT ;  /* 0x000000060600722a */ /* 0x000fdc0003f08000 */
[----:B------:R-:W-:Y:S05]  /*0930*/  @P0 BRA `(.L_x_9) ;  /* 0x0000000000300947 */ /* 0x000fea0003800000 */
[----:B------:R-:W-:Y:S01]  /*0940*/  ISETP.NE.AND P0, PT, R21, R20, PT ;  /* 0x000000141500720c */ /* 0x000fe20003f05270 */
[----:B------:R-:W-:Y:S02]  /*0950*/  IMAD.MOV.U32 R12, RZ, RZ, 0x0 ;  /* 0x00000000ff0c7424 */ /* 0x000fe400078e00ff */
[----:B------:R-:W-:-:S10]  /*0960*/  IMAD.MOV.U32 R13, RZ, RZ, -0x80000 ;  /* 0xfff80000ff0d7424 */ /* 0x000fd400078e00ff */
[----:B------:R-:W-:Y:S05]  /*0970*/  @!P0 BRA `(.L_x_7) ;  /* 0x0000000000348947 */ /* 0x000fea0003800000 */
[----:B------:R-:W-:Y:S02]  /*0980*/  ISETP.NE.AND P0, PT, R21, 0x7ff00000, PT ;  /* 0x7ff000001500780c */ /* 0x000fe40003f05270 */
[----:B------:R-:W-:Y:S02]  /*0990*/  LOP3.LUT R13, R9, 0x80000000, R7, 0x48, !PT ;  /* 0x80000000090d7812 */ /* 0x000fe400078e4807 */
[----:B------:R-:W-:-:S13]  /*09a0*/  ISETP.EQ.OR P0, PT, R20, RZ, !P0 ;  /* 0x000000ff1400720c */ /* 0x000fda0004702670 */
[----:B------:R-:W-:Y:S01]  /*09b0*/  @P0 LOP3.LUT R2, R13, 0x7ff00000, RZ, 0xfc, !PT ;  /* 0x7ff000000d020812 */ /* 0x000fe200078efcff */
[----:B------:R-:W-:Y:S02]  /*09c0*/  @!P0 IMAD.MOV.U32 R12, RZ, RZ, RZ ;  /* 0x000000ffff0c8224 */ /* 0x000fe400078e00ff */
[----:B------:R-:W-:Y:S02]  /*09d0*/  @P0 IMAD.MOV.U32 R12, RZ, RZ, RZ ;  /* 0x000000ffff0c0224 */ /* 0x000fe400078e00ff */
[----:B------:R-:W-:Y:S01]  /*09e0*/  @P0 IMAD.MOV.U32 R13, RZ, RZ, R2 ;  /* 0x000000ffff0d0224 */ /* 0x000fe200078e0002 */
[----:B------:R-:W-:Y:S06]  /*09f0*/  BRA `(.L_x_7) ;  /* 0x0000000000147947 */ /* 0x000fec0003800000 */
.L_x_9:
[----:B------:R-:W-:Y:S01]  /*0a00*/  LOP3.LUT R13, R7, 0x80000, RZ, 0xfc, !PT ;  /* 0x00080000070d7812 */ /* 0x000fe200078efcff */
[----:B------:R-:W-:Y:S01]  /*0a10*/  IMAD.MOV.U32 R12, RZ, RZ, R6 ;  /* 0x000000ffff0c7224 */ /* 0x000fe200078e0006 */
[----:B------:R-:W-:Y:S06]  /*0a20*/  BRA `(.L_x_7) ;  /* 0x0000000000087947 */ /* 0x000fec0003800000 */
.L_x_8:
[----:B------:R-:W-:Y:S01]  /*0a30*/  LOP3.LUT R13, R9, 0x80000, RZ, 0xfc, !PT ;  /* 0x00080000090d7812 */ /* 0x000fe200078efcff */
[----:B------:R-:W-:-:S07]  /*0a40*/  IMAD.MOV.U32 R12, RZ, RZ, R8 ;  /* 0x000000ffff0c7224 */ /* 0x000fce00078e0008 */
.L_x_7:
[----:B------:R-:W-:Y:S05]  /*0a50*/  BSYNC.RECONVERGENT B1 ;  /* 0x0000000000017941 */ /* 0x000fea0003800200 */
.L_x_5:
[----:B------:R-:W-:Y:S02]  /*0a60*/  IMAD.MOV.U32 R2, RZ, RZ, R10 ;  /* 0x000000ffff027224 */ /* 0x000fe400078e000a */
[----:B------:R-:W-:-:S04]  /*0a70*/  IMAD.MOV.U32 R3, RZ, RZ, 0x0 ;  /* 0x00000000ff037424 */ /* 0x000fc800078e00ff */
[----:B------:R-:W-:Y:S05]  /*0a80*/  RET.REL.NODEC R2 `(_Z14pi_part_kernelPdyi) ;  /* 0xfffffff4025c7950 */ /* 0x000fea0003c3ffff */
.L_x_10:
[----:B------:R-:W-:-:S00]  /*0a90*/  BRA `(.L_x_10) ;  /* 0xfffffffc00fc7947 */ /* 0x000fc0000383ffff */
[----:B------:R-:W-:-:S00]  /*0aa0*/  NOP ;  /* 0x0000000000007918 */ /* 0x000fc00000000000 */
        /* <DEDUP_REMOVED lines=13> */
.L_x_11:


//--------------------- .nv.shared.reserved.0     --------------------------
	.section	.nv.shared.reserved.0,"aw",@nobits
	.weak		__nv_reservedSMEM_offset_0_alias
	.size		__nv_reservedSMEM_offset_0_alias, 0, 64
	.other		__nv_reservedSMEM_offset_0_alias,@"STO_CUDA_RESERVED_SHARED STV_DEFAULT"
__nv_reservedSMEM_offset_0_alias:
	.zero		0
	.zero		64


//--------------------- .nv.constant0._Z14pi_part_kernelPdyi --------------------------
	.section	.nv.constant0._Z14pi_part_kernelPdyi,"a",@progbits
	.sectionflags	@""
	.align	4
.nv.constant0._Z14pi_part_kernelPdyi:
	.zero		916


//--------------------- SYMBOLS --------------------------

	.type		.nv.reservedSmem.offset0,@object
	.size		.nv.reservedSmem.offset0,0x4
